	.headerflags	@"EF_CUDA_TEXMODE_UNIFIED EF_CUDA_64BIT_ADDRESS EF_CUDA_ACCELERATORS EF_CUDA_SM90 EF_CUDA_VIRTUAL_SM(EF_CUDA_SM90)"
	.elftype	@"ET_EXEC"


//--------------------- .nv.info                  --------------------------
	.section	.nv.info,"",@"SHT_CUDA_INFO"
	.align	4


	//----- nvinfo : EIATTR_REGCOUNT
	.align		4
        /*0000*/ 	.byte	0x04, 0x2f
        /*0002*/ 	.short	(.L_3 - .L_2)
	.align		4
.L_2:
        /*0004*/ 	.word	index@(triton_poi_fused__native_batch_norm_legit_no_training_convolution_relu_3)
        /*0008*/ 	.word	0x00000016


	//----- nvinfo : EIATTR_MIN_STACK_SIZE
	.align		4
.L_3:
        /*000c*/ 	.byte	0x04, 0x12
        /*000e*/ 	.short	(.L_5 - .L_4)
	.align		4
.L_4:
        /*0010*/ 	.word	index@(triton_poi_fused__native_batch_norm_legit_no_training_convolution_relu_3)
        /*0014*/ 	.word	0x00000000


	//----- nvinfo : EIATTR_FRAME_SIZE
	.align		4
.L_5:
        /*0018*/ 	.byte	0x04, 0x11
        /*001a*/ 	.short	(.L_7 - .L_6)
	.align		4
.L_6:
        /*001c*/ 	.word	index@(triton_poi_fused__native_batch_norm_legit_no_training_convolution_relu_3)
        /*0020*/ 	.word	0x00000000


	//----- nvinfo : EIATTR_MIN_STACK_SIZE
	.align		4
.L_7:
        /*0024*/ 	.byte	0x04, 0x12
        /*0026*/ 	.short	(.L_9 - .L_8)
	.align		4
.L_8:
        /*0028*/ 	.word	index@(triton_poi_fused__native_batch_norm_legit_no_training_convolution_relu_3)
        /*002c*/ 	.word	0x00000000
.L_9:


//--------------------- .nv.info.triton_poi_fused__native_batch_norm_legit_no_training_convolution_relu_3 --------------------------
	.section	.nv.info.triton_poi_fused__native_batch_norm_legit_no_training_convolution_relu_3,"",@"SHT_CUDA_INFO"
	.sectionflags	@""
	.align	4


	//----- nvinfo : EIATTR_CUDA_API_VERSION
	.align		4
        /*0000*/ 	.byte	0x04, 0x37
        /*0002*/ 	.short	(.L_11 - .L_10)
.L_10:
        /*0004*/ 	.word	0x0000007c


	//----- nvinfo : EIATTR_KPARAM_INFO
	.align		4
.L_11:
        /*0008*/ 	.byte	0x04, 0x17
        /*000a*/ 	.short	(.L_13 - .L_12)
.L_12:
        /*000c*/ 	.word	0x00000000
        /*0010*/ 	.short	0x0007
        /*0012*/ 	.short	0x0038
        /*0014*/ 	.byte	0x00, 0xf0, 0x11, 0x00


	//----- nvinfo : EIATTR_KPARAM_INFO
	.align		4
.L_13:
        /*0018*/ 	.byte	0x04, 0x17
        /*001a*/ 	.short	(.L_15 - .L_14)
.L_14:
        /*001c*/ 	.word	0x00000000
        /*0020*/ 	.short	0x0006
        /*0022*/ 	.short	0x0030
        /*0024*/ 	.byte	0x00, 0xf4, 0x21, 0x00


	//----- nvinfo : EIATTR_KPARAM_INFO
	.align		4
.L_15:
        /*0028*/ 	.byte	0x04, 0x17
        /*002a*/ 	.short	(.L_17 - .L_16)
.L_16:
        /*002c*/ 	.word	0x00000000
        /*0030*/ 	.short	0x0005
        /*0032*/ 	.short	0x0028
        /*0034*/ 	.byte	0x00, 0xf4, 0x21, 0x00


	//----- nvinfo : EIATTR_KPARAM_INFO
	.align		4
.L_17:
        /*0038*/ 	.byte	0x04, 0x17
        /*003a*/ 	.short	(.L_19 - .L_18)
.L_18:
        /*003c*/ 	.word	0x00000000
        /*0040*/ 	.short	0x0004
        /*0042*/ 	.short	0x0020
        /*0044*/ 	.byte	0x00, 0xf4, 0x21, 0x00


	//----- nvinfo : EIATTR_KPARAM_INFO
	.align		4
.L_19:
        /*0048*/ 	.byte	0x04, 0x17
        /*004a*/ 	.short	(.L_21 - .L_20)
.L_20:
        /*004c*/ 	.word	0x00000000
        /*0050*/ 	.short	0x0003
        /*0052*/ 	.short	0x0018
        /*0054*/ 	.byte	0x00, 0xf4, 0x21, 0x00


	//----- nvinfo : EIATTR_KPARAM_INFO
	.align		4
.L_21:
        /*0058*/ 	.byte	0x04, 0x17
        /*005a*/ 	.short	(.L_23 - .L_22)
.L_22:
        /*005c*/ 	.word	0x00000000
        /*0060*/ 	.short	0x0002
        /*0062*/ 	.short	0x0010
        /*0064*/ 	.byte	0x00, 0xf4, 0x21, 0x00


	//----- nvinfo : EIATTR_KPARAM_INFO
	.align		4
.L_23:
        /*0068*/ 	.byte	0x04, 0x17
        /*006a*/ 	.short	(.L_25 - .L_24)
.L_24:
        /*006c*/ 	.word	0x00000000
        /*0070*/ 	.short	0x0001
        /*0072*/ 	.short	0x0008
        /*0074*/ 	.byte	0x00, 0xf4, 0x21, 0x00


	//----- nvinfo : EIATTR_KPARAM_INFO
	.align		4
.L_25:
        /*0078*/ 	.byte	0x04, 0x17
        /*007a*/ 	.short	(.L_27 - .L_26)
.L_26:
        /*007c*/ 	.word	0x00000000
        /*0080*/ 	.short	0x0000
        /*0082*/ 	.short	0x0000
        /*0084*/ 	.byte	0x00, 0xf4, 0x21, 0x00


	//----- nvinfo : EIATTR_SPARSE_MMA_MASK
	.align		4
.L_27:
        /*0088*/ 	.byte	0x03, 0x50
        /*008a*/ 	.short	0x0000


	//----- nvinfo : EIATTR_MAXREG_COUNT
	.align		4
        /*008c*/ 	.byte	0x03, 0x1b
        /*008e*/ 	.short	0x00ff


	//----- nvinfo : EIATTR_EXIT_INSTR_OFFSETS
	.align		4
        /*0090*/ 	.byte	0x04, 0x1c
        /*0092*/ 	.short	(.L_29 - .L_28)


	//   ....[0]....
.L_28:
        /*0094*/ 	.word	0x000003b0


	//----- nvinfo : EIATTR_REQNTID
	.align		4
.L_29:
        /*0098*/ 	.byte	0x04, 0x10
        /*009a*/ 	.short	(.L_31 - .L_30)
.L_30:
        /*009c*/ 	.word	0x00000100
        /*00a0*/ 	.word	0x00000001
        /*00a4*/ 	.word	0x00000001


	//----- nvinfo : EIATTR_CBANK_PARAM_SIZE
	.align		4
.L_31:
        /*00a8*/ 	.byte	0x03, 0x19
        /*00aa*/ 	.short	0x003c


	//----- nvinfo : EIATTR_PARAM_CBANK
	.align		4
        /*00ac*/ 	.byte	0x04, 0x0a
        /*00ae*/ 	.short	(.L_33 - .L_32)
	.align		4
.L_32:
        /*00b0*/ 	.word	index@(.nv.constant0.triton_poi_fused__native_batch_norm_legit_no_training_convolution_relu_3)
        /*00b4*/ 	.short	0x0210
        /*00b6*/ 	.short	0x003c


	//----- nvinfo : EIATTR_SW_WAR
	.align		4
.L_33:
        /*00b8*/ 	.byte	0x04, 0x36
        /*00ba*/ 	.short	(.L_35 - .L_34)
.L_34:
        /*00bc*/ 	.word	0x00000008
.L_35:


//--------------------- .nv.callgraph             --------------------------
	.section	.nv.callgraph,"",@"SHT_CUDA_CALLGRAPH"
	.align	4
	.sectionentsize	8
	.align		4
        /*0000*/ 	.word	0x00000000
	.align		4
        /*0004*/ 	.word	0xffffffff
	.align		4
        /*0008*/ 	.word	0x00000000
	.align		4
        /*000c*/ 	.word	0xfffffffe
	.align		4
        /*0010*/ 	.word	0x00000000
	.align		4
        /*0014*/ 	.word	0xfffffffd
	.align		4
        /*0018*/ 	.word	0x00000000
	.align		4
        /*001c*/ 	.word	0xfffffffc


//--------------------- .nv.constant4             --------------------------
	.section	.nv.constant4,"a",@progbits
	.align	8
	.align		8
.nv.constant4:
        /*0000*/ 	.dword	_$_str
	.align		8
        /*0008*/ 	.dword	_$_str_$_2


//--------------------- .text.triton_poi_fused__native_batch_norm_legit_no_training_convolution_relu_3 --------------------------
	.section	.text.triton_poi_fused__native_batch_norm_legit_no_training_convolution_relu_3,"ax",@progbits
	.align	128
        .global         triton_poi_fused__native_batch_norm_legit_no_training_convolution_relu_3
        .type           triton_poi_fused__native_batch_norm_legit_no_training_convolution_relu_3,@function
        .size           triton_poi_fused__native_batch_norm_legit_no_training_convolution_relu_3,(.L_x_1 - triton_poi_fused__native_batch_norm_legit_no_training_convolution_relu_3)
        .other          triton_poi_fused__native_batch_norm_legit_no_training_convolution_relu_3,@"STO_CUDA_ENTRY STV_DEFAULT"
triton_poi_fused__native_batch_norm_legit_no_training_convolution_relu_3:
.text.triton_poi_fused__native_batch_norm_legit_no_training_convolution_relu_3:
[----:B------:R-:W-:Y:S01]  /*0000*/  LDC R1, c[0x0][0x28] ;  /* 0x00000a00ff017b82 */ /* 0x000fe20000000800 */
[----:B------:R-:W1:Y:S07]  /*0010*/  S2R R0, SR_TID.X ;  /* 0x0000000000007919 */ /* 0x000e6e0000002100 */
[----:B------:R-:W2:Y:S01]  /*0020*/  LDC.64 R14, c[0x0][0x228] ;  /* 0x00008a00ff0e7b82 */ /* 0x000ea20000000a00 */
[----:B------:R-:W-:Y:S01]  /*0030*/  ULDC.64 UR4, c[0x0][0x208] ;  /* 0x0000820000047ab9 */ /* 0x000fe20000000a00 */
[----:B------:R-:W3:Y:S06]  /*0040*/  S2R R5, SR_CTAID.X ;  /* 0x0000000000057919 */ /* 0x000eec0000002500 */
[----:B------:R-:W4:Y:S08]  /*0050*/  LDC.64 R10, c[0x0][0x218] ;  /* 0x00008600ff0a7b82 */ /* 0x000f300000000a00 */
[----:B------:R-:W5:Y:S08]  /*0060*/  LDC.64 R12, c[0x0][0x220] ;  /* 0x00008800ff0c7b82 */ /* 0x000f700000000a00 */
[----:B------:R-:W5:Y:S01]  /*0070*/  LDC.64 R16, c[0x0][0x230] ;  /* 0x00008c00ff107b82 */ /* 0x000f620000000a00 */
[----:B-1----:R-:W-:-:S02]  /*0080*/  SHF.L.U32 R0, R0, 0x1, RZ ;  /* 0x0000000100007819 */ /* 0x002fc400000006ff */
[----:B---3--:R-:W-:Y:S02]  /*0090*/  SHF.R.S32.HI R3, RZ, 0x16, R5 ;  /* 0x00000016ff037819 */ /* 0x008fe40000011405 */
[----:B------:R-:W-:Y:S02]  /*00a0*/  LOP3.LUT R0, R0, 0x1fe, RZ, 0xc0, !PT ;  /* 0x000001fe00007812 */ /* 0x000fe400078ec0ff */
[----:B------:R-:W-:Y:S02]  /*00b0*/  SGXT R3, R3, 0x1 ;  /* 0x000000010303781a */ /* 0x000fe40000000200 */
[----:B------:R-:W-:Y:S02]  /*00c0*/  LEA R0, R5, R0, 0x9 ;  /* 0x0000000005007211 */ /* 0x000fe400078e48ff */
[----:B------:R-:W1:Y:S02]  /*00d0*/  LDC.64 R4, c[0x0][0x238] ;  /* 0x00008e00ff047b82 */ /* 0x000e640000000a00 */
[----:B------:R-:W-:-:S04]  /*00e0*/  LEA.HI R3, R3, R0, RZ, 0x8 ;  /* 0x0000000003037211 */ /* 0x000fc800078f40ff */
[----:B------:R-:W-:-:S04]  /*00f0*/  SHF.R.S32.HI R3, RZ, 0x8, R3 ;  /* 0x00000008ff037819 */ /* 0x000fc80000011403 */
[----:B------:R-:W-:-:S04]  /*0100*/  LEA.HI R2, R3, R3, RZ, 0x7 ;  /* 0x0000000303027211 */ /* 0x000fc800078f38ff */
[----:B------:R-:W-:-:S04]  /*0110*/  LOP3.LUT R2, R2, 0xffffff80, RZ, 0xc0, !PT ;  /* 0xffffff8002027812 */ /* 0x000fc800078ec0ff */
[----:B------:R-:W-:Y:S02]  /*0120*/  IADD3 R19, R3, -R2, RZ ;  /* 0x8000000203137210 */ /* 0x000fe40007ffe0ff */
[----:B------:R-:W3:Y:S03]  /*0130*/  LDC.64 R2, c[0x0][0x210] ;  /* 0x00008400ff027b82 */ /* 0x000ee60000000a00 */
[----:B--2---:R-:W-:-:S05]  /*0140*/  IMAD.WIDE R14, R19, 0x4, R14 ;  /* 0x00000004130e7825 */ /* 0x004fca00078e020e */
[----:B------:R2:W2:Y:S01]  /*0150*/  LDG.E.EL R18, desc[UR4][R14.64] ;  /* 0x000000040e127981 */ /* 0x0004a2000c2e1900 */
[----:B----4-:R-:W-:-:S04]  /*0160*/  IMAD.WIDE R10, R19, 0x4, R10 ;  /* 0x00000004130a7825 */ /* 0x010fc800078e020a */
[----:B-----5:R-:W-:Y:S01]  /*0170*/  IMAD.WIDE R12, R19, 0x4, R12 ;  /* 0x00000004130c7825 */ /* 0x020fe200078e020c */
[----:B------:R4:W5:Y:S04]  /*0180*/  LDG.E.EL R8, desc[UR4][R10.64] ;  /* 0x000000040a087981 */ /* 0x000968000c2e1900 */
[----:B------:R-:W5:Y:S01]  /*0190*/  LDG.E.EL R9, desc[UR4][R12.64] ;  /* 0x000000040c097981 */ /* 0x000f62000c2e1900 */
[----:B---3--:R-:W-:-:S05]  /*01a0*/  IMAD.WIDE R2, R0, 0x4, R2 ;  /* 0x0000000400027825 */ /* 0x008fca00078e0202 */
[----:B------:R-:W5:Y:S01]  /*01b0*/  LDG.E.64 R6, desc[UR4][R2.64] ;  /* 0x0000000402067981 */ /* 0x000f62000c1e1b00 */
[----:B0-2---:R-:W-:-:S04]  /*01c0*/  IMAD.WIDE R14, R19, 0x4, R16 ;  /* 0x00000004130e7825 */ /* 0x005fc800078e0210 */
[----:B-1----:R-:W-:Y:S02]  /*01d0*/  IMAD.WIDE R16, R19, 0x4, R4 ;  /* 0x0000000413107825 */ /* 0x002fe400078e0204 */
[----:B------:R-:W2:Y:S01]  /*01e0*/  LDG.E.EL R14, desc[UR4][R14.64] ;  /* 0x000000040e0e7981 */ /* 0x000ea2000c2e1900 */
[----:B----4-:R-:W-:Y:S01]  /*01f0*/  HFMA2.MMA R10, -RZ, RZ, 1.625, 0 ;  /* 0x3e800000ff0a7435 */ /* 0x010fe200000001ff */
[----:B------:R-:W0:Y:S02]  /*0200*/  LDC.64 R4, c[0x0][0x240] ;  /* 0x00009000ff047b82 */ /* 0x000e240000000a00 */
[----:B------:R-:W2:Y:S01]  /*0210*/  LDG.E.EL R17, desc[UR4][R16.64] ;  /* 0x0000000410117981 */ /* 0x000ea2000c2e1900 */
[----:B0-----:R-:W-:-:S04]  /*0220*/  IMAD.WIDE R4, R0, 0x4, R4 ;  /* 0x0000000400047825 */ /* 0x001fc800078e0204 */
[----:B------:R-:W-:-:S04]  /*0230*/  FADD R18, R18, 9.9999997473787516356e-06 ;  /* 0x3727c5ac12127421 */ /* 0x000fc80000000000 */
[----:B------:R-:W0:Y:S02]  /*0240*/  MUFU.SQRT R19, R18 ;  /* 0x0000001200137308 */ /* 0x000e240000002000 */
[C---:B0-----:R-:W-:Y:S02]  /*0250*/  FSETP.GT.AND P0, PT, R19.reuse, 8.50705917302346158658e+37, PT ;  /* 0x7e8000001300780b */ /* 0x041fe40003f04000 */
[----:B------:R-:W-:-:S11]  /*0260*/  FSETP.GEU.AND P1, PT, R19, 1.175494350822287508e-38, PT ;  /* 0x008000001300780b */ /* 0x000fd60003f2e000 */
[----:B------:R-:W-:-:S04]  /*0270*/  @P0 FMUL R19, R19, 0.25 ;  /* 0x3e80000013130820 */ /* 0x000fc80000400000 */
[----:B------:R-:W-:-:S06]  /*0280*/  @!P1 FMUL R19, R19, 16777216 ;  /* 0x4b80000013139820 */ /* 0x000fcc0000400000 */
[----:B------:R-:W0:Y:S01]  /*0290*/  MUFU.RCP R19, R19 ;  /* 0x0000001300137308 */ /* 0x000e220000001000 */
[----:B------:R-:W-:Y:S01]  /*02a0*/  FSEL R10, R10, 1, P0 ;  /* 0x3f8000000a0a7808 */ /* 0x000fe20000000000 */
[--C-:B-----5:R-:W-:Y:S01]  /*02b0*/  FADD R6, R6, R8.reuse ;  /* 0x0000000806067221 */ /* 0x120fe20000000000 */
[----:B------:R-:W-:-:S03]  /*02c0*/  FADD R7, R7, R8 ;  /* 0x0000000807077221 */ /* 0x000fc60000000000 */
[----:B------:R-:W-:Y:S01]  /*02d0*/  @!P1 FMUL R10, R10, 16777216 ;  /* 0x4b8000000a0a9820 */ /* 0x000fe20000400000 */
[C---:B------:R-:W-:Y:S01]  /*02e0*/  FADD R8, -R9.reuse, R6 ;  /* 0x0000000609087221 */ /* 0x040fe20000000100 */
[----:B------:R-:W-:Y:S02]  /*02f0*/  FADD R9, -R9, R7 ;  /* 0x0000000709097221 */ /* 0x000fe40000000100 */
[----:B0-----:R-:W-:-:S04]  /*0300*/  FMUL R10, R19, R10 ;  /* 0x0000000a130a7220 */ /* 0x001fc80000400000 */
[-C--:B------:R-:W-:Y:S01]  /*0310*/  FMUL R8, R8, R10.reuse ;  /* 0x0000000a08087220 */ /* 0x080fe20000400000 */
[----:B------:R-:W-:-:S03]  /*0320*/  FMUL R10, R9, R10 ;  /* 0x0000000a090a7220 */ /* 0x000fc60000400000 */
[C-C-:B--2---:R-:W-:Y:S01]  /*0330*/  FFMA R8, R14.reuse, R8, R17.reuse ;  /* 0x000000080e087223 */ /* 0x144fe20000000011 */
[----:B------:R-:W-:-:S04]  /*0340*/  FFMA R10, R14, R10, R17 ;  /* 0x0000000a0e0a7223 */ /* 0x000fc80000000011 */
[----:B------:R-:W-:Y:S02]  /*0350*/  FSETP.GEU.AND P0, PT, R8, RZ, PT ;  /* 0x000000ff0800720b */ /* 0x000fe40003f0e000 */
[----:B------:R-:W-:Y:S02]  /*0360*/  FSETP.GEU.AND P1, PT, R10, RZ, PT ;  /* 0x000000ff0a00720b */ /* 0x000fe40003f2e000 */
[----:B------:R-:W-:Y:S02]  /*0370*/  FSEL R8, R8, RZ, P0 ;  /* 0x000000ff08087208 */ /* 0x000fe40000000000 */
[----:B------:R-:W-:Y:S01]  /*0380*/  FSEL R9, R10, RZ, P1 ;  /* 0x000000ff0a097208 */ /* 0x000fe20000800000 */
[----:B------:R-:W-:Y:S04]  /*0390*/  STG.E.64 desc[UR4][R2.64], R6 ;  /* 0x0000000602007986 */ /* 0x000fe8000c101b04 */
[----:B------:R-:W-:Y:S01]  /*03a0*/  STG.E.64 desc[UR4][R4.64], R8 ;  /* 0x0000000804007986 */ /* 0x000fe2000c101b04 */
[----:B------:R-:W-:Y:S05]  /*03b0*/  EXIT ;  /* 0x000000000000794d */ /* 0x000fea0003800000 */
.L_x_0:
[----:B------:R-:W-:-:S00]  /*03c0*/  BRA `(.L_x_0) ;  /* 0xfffffffc00fc7947 */ /* 0x000fc0000383ffff */
[----:B------:R-:W-:-:S00]  /*03d0*/  NOP ;  /* 0x0000000000007918 */ /* 0x000fc00000000000 */
        /* <DEDUP_REMOVED lines=10> */
.L_x_1:


//--------------------- .nv.global.init           --------------------------
	.section	.nv.global.init,"aw",@progbits
.nv.global.init:
	.type		_$_str,@object
	.size		_$_str,(_$_str_$_2 - _$_str)
_$_str:
        /*0000*/ 	.byte	0x5f, 0x5f, 0x43, 0x55, 0x44, 0x41, 0x5f, 0x46, 0x54, 0x5a, 0x00
	.type		_$_str_$_2,@object
	.size		_$_str_$_2,(.L_1 - _$_str_$_2)
_$_str_$_2:
        /*000b*/ 	.byte	0x5f, 0x5f, 0x43, 0x55, 0x44, 0x41, 0x5f, 0x50, 0x52, 0x45, 0x43, 0x5f, 0x53, 0x51, 0x52, 0x54
        /*001b*/ 	.byte	0x00
.L_1:


//--------------------- .nv.constant0.triton_poi_fused__native_batch_norm_legit_no_training_convolution_relu_3 --------------------------
	.section	.nv.constant0.triton_poi_fused__native_batch_norm_legit_no_training_convolution_relu_3,"a",@progbits
	.sectionflags	@""
	.align	4
.nv.constant0.triton_poi_fused__native_batch_norm_legit_no_training_convolution_relu_3:
	.zero		588
